//
// Generated by NVIDIA NVVM Compiler
//
// Compiler Build ID: CL-36424714
// Cuda compilation tools, release 13.0, V13.0.88
// Based on NVVM 20.0.0
//

.version 9.0
.target sm_100
.address_size 64

	// .globl	_Z11kernel_copyPKjPjj

.visible .entry _Z11kernel_copyPKjPjj(
	.param .u64 .ptr .align 1 _Z11kernel_copyPKjPjj_param_0,
	.param .u64 .ptr .align 1 _Z11kernel_copyPKjPjj_param_1,
	.param .u32 _Z11kernel_copyPKjPjj_param_2
)
{
	.reg .pred 	%p<2>;
	.reg .b32 	%r<7>;
	.reg .b64 	%rd<8>;

	ld.param.u64 	%rd1, [_Z11kernel_copyPKjPjj_param_0];
	ld.param.u64 	%rd2, [_Z11kernel_copyPKjPjj_param_1];
	ld.param.u32 	%r2, [_Z11kernel_copyPKjPjj_param_2];
	mov.u32 	%r3, %ctaid.x;
	mov.u32 	%r4, %ntid.x;
	mov.u32 	%r5, %tid.x;
	mad.lo.s32 	%r1, %r3, %r4, %r5;
	setp.ge.u32 	%p1, %r1, %r2;
	@%p1 bra 	$L__BB0_2;
	cvta.to.global.u64 	%rd3, %rd1;
	cvta.to.global.u64 	%rd4, %rd2;
	mul.wide.u32 	%rd5, %r1, 4;
	add.s64 	%rd6, %rd3, %rd5;
	ld.global.nc.u32 	%r6, [%rd6];
	add.s64 	%rd7, %rd4, %rd5;
	st.global.u32 	[%rd7], %r6;
$L__BB0_2:
	ret;

}


// ===== COMPILED SASS (sm_100) =====

	.target	sm_100

	.elftype	@"ET_EXEC"


//--------------------- .note.nv.tkinfo           --------------------------
	.section	.note.nv.tkinfo,"",@"SHT_NOTE"
	.sectionflags	@"SHF_NOTE_NV_TKINFO"
	.tkinfo
        /*0018*/ 	.word	0x00000002
        /*0030*/ 	.string	""
        /*0030*/ 	.string	"ptxas"
        /*0030*/ 	.string	"Cuda compilation tools, release 13.0, V13.0.88"
        /*0030*/ 	.string	"Build cuda_13.0.r13.0/compiler.36424714_0"
        /*0030*/ 	.string	"-arch sm_100 -m 64 "



//--------------------- .note.nv.cuinfo           --------------------------
	.section	.note.nv.cuinfo,"",@"SHT_NOTE"
	.sectionflags	@"SHF_NOTE_NV_CUINFO"
        /*0018*/ 	.short	0x0002
        /*001a*/ 	.short	0x0064
        /*001c*/ 	.short	0x0082
	.zero		2


//--------------------- .nv.info                  --------------------------
	.section	.nv.info,"",@"SHT_CUDA_INFO"
	.align	4


	//----- nvinfo : EIATTR_REGCOUNT
	.align		4
        /*0000*/ 	.byte	0x04, 0x2f
        /*0002*/ 	.short	(.L_1 - .L_0)
	.align		4
.L_0:
        /*0004*/ 	.word	index@(_Z11kernel_copyPKjPjj)
        /*0008*/ 	.word	0x0000000a


	//----- nvinfo : EIATTR_FRAME_SIZE
	.align		4
.L_1:
        /*000c*/ 	.byte	0x04, 0x11
        /*000e*/ 	.short	(.L_3 - .L_2)
	.align		4
.L_2:
        /*0010*/ 	.word	index@(_Z11kernel_copyPKjPjj)
        /*0014*/ 	.word	0x00000000


	//----- nvinfo : EIATTR_MIN_STACK_SIZE
	.align		4
.L_3:
        /*0018*/ 	.byte	0x04, 0x12
        /*001a*/ 	.short	(.L_5 - .L_4)
	.align		4
.L_4:
        /*001c*/ 	.word	index@(_Z11kernel_copyPKjPjj)
        /*0020*/ 	.word	0x00000000
.L_5:


//--------------------- .nv.compat                --------------------------
	.section	.nv.compat,"",@"SHT_CUDA_COMPAT_INFO"
	.align	4
        /*0000*/ 	.byte	0x02, 0x09, 0x00, 0x00, 0x02, 0x02, 0x01, 0x00, 0x02, 0x05, 0x05, 0x00, 0x03, 0x07, 0x01, 0x01
        /*0010*/ 	.byte	0x02, 0x03, 0x00, 0x00, 0x02, 0x06, 0x01, 0x00, 0x04, 0x0b, 0x08, 0x00, 0x09, 0x00, 0x00, 0x00
        /*0020*/ 	.byte	0x00, 0x00, 0x00, 0x00


//--------------------- .nv.info._Z11kernel_copyPKjPjj --------------------------
	.section	.nv.info._Z11kernel_copyPKjPjj,"",@"SHT_CUDA_INFO"
	.sectionflags	@""
	.align	4


	//----- nvinfo : EIATTR_CUDA_API_VERSION
	.align		4
        /*0000*/ 	.byte	0x04, 0x37
        /*0002*/ 	.short	(.L_7 - .L_6)
.L_6:
        /*0004*/ 	.word	0x00000082


	//----- nvinfo : EIATTR_KPARAM_INFO
	.align		4
.L_7:
        /*0008*/ 	.byte	0x04, 0x17
        /*000a*/ 	.short	(.L_9 - .L_8)
.L_8:
        /*000c*/ 	.word	0x00000000
        /*0010*/ 	.short	0x0002
        /*0012*/ 	.short	0x0010
        /*0014*/ 	.byte	0x00, 0xf0, 0x11, 0x00


	//----- nvinfo : EIATTR_KPARAM_INFO
	.align		4
.L_9:
        /*0018*/ 	.byte	0x04, 0x17
        /*001a*/ 	.short	(.L_11 - .L_10)
.L_10:
        /*001c*/ 	.word	0x00000000
        /*0020*/ 	.short	0x0001
        /*0022*/ 	.short	0x0008
        /*0024*/ 	.byte	0x00, 0xf5, 0x21, 0x00


	//----- nvinfo : EIATTR_KPARAM_INFO
	.align		4
.L_11:
        /*0028*/ 	.byte	0x04, 0x17
        /*002a*/ 	.short	(.L_13 - .L_12)
.L_12:
        /*002c*/ 	.word	0x00000000
        /*0030*/ 	.short	0x0000
        /*0032*/ 	.short	0x0000
        /*0034*/ 	.byte	0x00, 0xf5, 0x21, 0x00


	//----- nvinfo : EIATTR_SPARSE_MMA_MASK
	.align		4
.L_13:
        /*0038*/ 	.byte	0x03, 0x50
        /*003a*/ 	.short	0x0000


	//----- nvinfo : EIATTR_MAXREG_COUNT
	.align		4
        /*003c*/ 	.byte	0x03, 0x1b
        /*003e*/ 	.short	0x00ff


	//----- nvinfo : EIATTR_MERCURY_ISA_VERSION
	.align		4
        /*0040*/ 	.byte	0x03, 0x5f
        /*0042*/ 	.short	0x0101


	//----- nvinfo : EIATTR_VRC_CTA_INIT_COUNT
	.align		4
        /*0044*/ 	.byte	0x02, 0x4a
	.zero		1
	.zero		1


	//----- nvinfo : EIATTR_EXIT_INSTR_OFFSETS
	.align		4
        /*0048*/ 	.byte	0x04, 0x1c
        /*004a*/ 	.short	(.L_15 - .L_14)


	//   ....[0]....
.L_14:
        /*004c*/ 	.word	0x00000070


	//   ....[1]....
        /*0050*/ 	.word	0x000000f0


	//----- nvinfo : EIATTR_CBANK_PARAM_SIZE
	.align		4
.L_15:
        /*0054*/ 	.byte	0x03, 0x19
        /*0056*/ 	.short	0x0014


	//----- nvinfo : EIATTR_PARAM_CBANK
	.align		4
        /*0058*/ 	.byte	0x04, 0x0a
        /*005a*/ 	.short	(.L_17 - .L_16)
	.align		4
.L_16:
        /*005c*/ 	.word	index@(.nv.constant0._Z11kernel_copyPKjPjj)
        /*0060*/ 	.short	0x0380
        /*0062*/ 	.short	0x0014


	//----- nvinfo : EIATTR_SW_WAR
	.align		4
.L_17:
        /*0064*/ 	.byte	0x04, 0x36
        /*0066*/ 	.short	(.L_19 - .L_18)
.L_18:
        /*0068*/ 	.word	0x00000008
.L_19:


//--------------------- .nv.callgraph             --------------------------
	.section	.nv.callgraph,"",@"SHT_CUDA_CALLGRAPH"
	.align	4
	.sectionentsize	8
	.align		4
        /*0000*/ 	.word	0x00000000
	.align		4
        /*0004*/ 	.word	0xffffffff
	.align		4
        /*0008*/ 	.word	0x00000000
	.align		4
        /*000c*/ 	.word	0xfffffffe
	.align		4
        /*0010*/ 	.word	0x00000000
	.align		4
        /*0014*/ 	.word	0xfffffffd
	.align		4
        /*0018*/ 	.word	0x00000000
	.align		4
        /*001c*/ 	.word	0xfffffffc


//--------------------- .text._Z11kernel_copyPKjPjj --------------------------
	.section	.text._Z11kernel_copyPKjPjj,"ax",@progbits
	.align	128
        .global         _Z11kernel_copyPKjPjj
        .type           _Z11kernel_copyPKjPjj,@function
        .size           _Z11kernel_copyPKjPjj,(.L_x_1 - _Z11kernel_copyPKjPjj)
        .other          _Z11kernel_copyPKjPjj,@"STO_CUDA_ENTRY STV_DEFAULT"
_Z11kernel_copyPKjPjj:
.text._Z11kernel_copyPKjPjj:
[----:B------:R-:W-:Y:S01]  /*0000*/  LDC R1, c[0x0][0x37c] ;  /* 0x0000df00ff017b82 */ /* 0x000fe20000000800 */
[----:B------:R-:W0:Y:S07]  /*0010*/  S2R R0, SR_TID.X ;  /* 0x0000000000007919 */ /* 0x000e2e0000002100 */
[----:B------:R-:W0:Y:S01]  /*0020*/  S2UR UR4, SR_CTAID.X ;  /* 0x00000000000479c3 */ /* 0x000e220000002500 */
[----:B------:R-:W1:Y:S07]  /*0030*/  LDCU UR5, c[0x0][0x390] ;  /* 0x00007200ff0577ac */ /* 0x000e6e0008000800 */
[----:B------:R-:W0:Y:S02]  /*0040*/  LDC R7, c[0x0][0x360] ;  /* 0x0000d800ff077b82 */ /* 0x000e240000000800 */
[----:B0-----:R-:W-:-:S05]  /*0050*/  IMAD R7, R7, UR4, R0 ;  /* 0x0000000407077c24 */ /* 0x001fca000f8e0200 */
[----:B-1----:R-:W-:-:S13]  /*0060*/  ISETP.GE.U32.AND P0, PT, R7, UR5, PT ;  /* 0x0000000507007c0c */ /* 0x002fda000bf06070 */
[----:B------:R-:W-:Y:S05]  /*0070*/  @P0 EXIT ;  /* 0x000000000000094d */ /* 0x000fea0003800000 */
[----:B------:R-:W0:Y:S01]  /*0080*/  LDC.64 R2, c[0x0][0x380] ;  /* 0x0000e000ff027b82 */ /* 0x000e220000000a00 */
[----:B------:R-:W1:Y:S07]  /*0090*/  LDCU.64 UR4, c[0x0][0x358] ;  /* 0x00006b00ff0477ac */ /* 0x000e6e0008000a00 */
[----:B------:R-:W2:Y:S01]  /*00a0*/  LDC.64 R4, c[0x0][0x388] ;  /* 0x0000e200ff047b82 */ /* 0x000ea20000000a00 */
[----:B0-----:R-:W-:-:S06]  /*00b0*/  IMAD.WIDE.U32 R2, R7, 0x4, R2 ;  /* 0x0000000407027825 */ /* 0x001fcc00078e0002 */
[----:B-1----:R-:W3:Y:S01]  /*00c0*/  LDG.E.CONSTANT R3, desc[UR4][R2.64] ;  /* 0x0000000402037981 */ /* 0x002ee2000c1e9900 */
[----:B--2---:R-:W-:-:S05]  /*00d0*/  IMAD.WIDE.U32 R4, R7, 0x4, R4 ;  /* 0x0000000407047825 */ /* 0x004fca00078e0004 */
[----:B---3--:R-:W-:Y:S01]  /*00e0*/  STG.E desc[UR4][R4.64], R3 ;  /* 0x0000000304007986 */ /* 0x008fe2000c101904 */
[----:B------:R-:W-:Y:S05]  /*00f0*/  EXIT ;  /* 0x000000000000794d */ /* 0x000fea0003800000 */
.L_x_0:
[----:B------:R-:W-:-:S00]  /*0100*/  BRA `(.L_x_0) ;  /* 0xfffffffc00fc7947 */ /* 0x000fc0000383ffff */
[----:B------:R-:W-:-:S00]  /*0110*/  NOP ;  /* 0x0000000000007918 */ /* 0x000fc00000000000 */
        /* <DEDUP_REMOVED lines=14> */
.L_x_1:


//--------------------- .nv.shared.reserved.0     --------------------------
	.section	.nv.shared.reserved.0,"aw",@nobits
	.weak		__nv_reservedSMEM_offset_0_alias
	.size		__nv_reservedSMEM_offset_0_alias, 0, 64
	.other		__nv_reservedSMEM_offset_0_alias,@"STO_CUDA_RESERVED_SHARED STV_DEFAULT"
__nv_reservedSMEM_offset_0_alias:
	.zero		0
	.zero		64


//--------------------- .nv.constant0._Z11kernel_copyPKjPjj --------------------------
	.section	.nv.constant0._Z11kernel_copyPKjPjj,"a",@progbits
	.sectionflags	@""
	.align	4
.nv.constant0._Z11kernel_copyPKjPjj:
	.zero		916


//--------------------- SYMBOLS --------------------------

	.type		.nv.reservedSmem.offset0,@object
	.size		.nv.reservedSmem.offset0,0x4
